	.headerflags	@"EF_CUDA_TEXMODE_UNIFIED EF_CUDA_64BIT_ADDRESS EF_CUDA_ACCELERATORS EF_CUDA_SM90 EF_CUDA_VIRTUAL_SM(EF_CUDA_SM90)"
	.elftype	@"ET_EXEC"


//--------------------- .nv.info                  --------------------------
	.section	.nv.info,"",@"SHT_CUDA_INFO"
	.align	4


	//----- nvinfo : EIATTR_REGCOUNT
	.align		4
        /*0000*/ 	.byte	0x04, 0x2f
        /*0002*/ 	.short	(.L_1 - .L_0)
	.align		4
.L_0:
        /*0004*/ 	.word	index@(triton_poi_fused_native_group_norm_silu_58)
        /*0008*/ 	.word	0x00000020


	//----- nvinfo : EIATTR_MIN_STACK_SIZE
	.align		4
.L_1:
        /*000c*/ 	.byte	0x04, 0x12
        /*000e*/ 	.short	(.L_3 - .L_2)
	.align		4
.L_2:
        /*0010*/ 	.word	index@(triton_poi_fused_native_group_norm_silu_58)
        /*0014*/ 	.word	0x00000000


	//----- nvinfo : EIATTR_FRAME_SIZE
	.align		4
.L_3:
        /*0018*/ 	.byte	0x04, 0x11
        /*001a*/ 	.short	(.L_5 - .L_4)
	.align		4
.L_4:
        /*001c*/ 	.word	index@(triton_poi_fused_native_group_norm_silu_58)
        /*0020*/ 	.word	0x00000000


	//----- nvinfo : EIATTR_MIN_STACK_SIZE
	.align		4
.L_5:
        /*0024*/ 	.byte	0x04, 0x12
        /*0026*/ 	.short	(.L_7 - .L_6)
	.align		4
.L_6:
        /*0028*/ 	.word	index@(triton_poi_fused_native_group_norm_silu_58)
        /*002c*/ 	.word	0x00000000
.L_7:


//--------------------- .nv.info.triton_poi_fused_native_group_norm_silu_58 --------------------------
	.section	.nv.info.triton_poi_fused_native_group_norm_silu_58,"",@"SHT_CUDA_INFO"
	.sectionflags	@""
	.align	4


	//----- nvinfo : EIATTR_CUDA_API_VERSION
	.align		4
        /*0000*/ 	.byte	0x04, 0x37
        /*0002*/ 	.short	(.L_9 - .L_8)
.L_8:
        /*0004*/ 	.word	0x0000007c


	//----- nvinfo : EIATTR_KPARAM_INFO
	.align		4
.L_9:
        /*0008*/ 	.byte	0x04, 0x17
        /*000a*/ 	.short	(.L_11 - .L_10)
.L_10:
        /*000c*/ 	.word	0x00000000
        /*0010*/ 	.short	0x0006
        /*0012*/ 	.short	0x0030
        /*0014*/ 	.byte	0x00, 0xf0, 0x11, 0x00


	//----- nvinfo : EIATTR_KPARAM_INFO
	.align		4
.L_11:
        /*0018*/ 	.byte	0x04, 0x17
        /*001a*/ 	.short	(.L_13 - .L_12)
.L_12:
        /*001c*/ 	.word	0x00000000
        /*0020*/ 	.short	0x0005
        /*0022*/ 	.short	0x0028
        /*0024*/ 	.byte	0x00, 0xf4, 0x21, 0x00


	//----- nvinfo : EIATTR_KPARAM_INFO
	.align		4
.L_13:
        /*0028*/ 	.byte	0x04, 0x17
        /*002a*/ 	.short	(.L_15 - .L_14)
.L_14:
        /*002c*/ 	.word	0x00000000
        /*0030*/ 	.short	0x0004
        /*0032*/ 	.short	0x0020
        /*0034*/ 	.byte	0x00, 0xf4, 0x21, 0x00


	//----- nvinfo : EIATTR_KPARAM_INFO
	.align		4
.L_15:
        /*0038*/ 	.byte	0x04, 0x17
        /*003a*/ 	.short	(.L_17 - .L_16)
.L_16:
        /*003c*/ 	.word	0x00000000
        /*0040*/ 	.short	0x0003
        /*0042*/ 	.short	0x0018
        /*0044*/ 	.byte	0x00, 0xf4, 0x21, 0x00


	//----- nvinfo : EIATTR_KPARAM_INFO
	.align		4
.L_17:
        /*0048*/ 	.byte	0x04, 0x17
        /*004a*/ 	.short	(.L_19 - .L_18)
.L_18:
        /*004c*/ 	.word	0x00000000
        /*0050*/ 	.short	0x0002
        /*0052*/ 	.short	0x0010
        /*0054*/ 	.byte	0x00, 0xf4, 0x21, 0x00


	//----- nvinfo : EIATTR_KPARAM_INFO
	.align		4
.L_19:
        /*0058*/ 	.byte	0x04, 0x17
        /*005a*/ 	.short	(.L_21 - .L_20)
.L_20:
        /*005c*/ 	.word	0x00000000
        /*0060*/ 	.short	0x0001
        /*0062*/ 	.short	0x0008
        /*0064*/ 	.byte	0x00, 0xf4, 0x21, 0x00


	//----- nvinfo : EIATTR_KPARAM_INFO
	.align		4
.L_21:
        /*0068*/ 	.byte	0x04, 0x17
        /*006a*/ 	.short	(.L_23 - .L_22)
.L_22:
        /*006c*/ 	.word	0x00000000
        /*0070*/ 	.short	0x0000
        /*0072*/ 	.short	0x0000
        /*0074*/ 	.byte	0x00, 0xf4, 0x21, 0x00


	//----- nvinfo : EIATTR_SPARSE_MMA_MASK
	.align		4
.L_23:
        /*0078*/ 	.byte	0x03, 0x50
        /*007a*/ 	.short	0x0000


	//----- nvinfo : EIATTR_MAXREG_COUNT
	.align		4
        /*007c*/ 	.byte	0x03, 0x1b
        /*007e*/ 	.short	0x00ff


	//----- nvinfo : EIATTR_EXIT_INSTR_OFFSETS
	.align		4
        /*0080*/ 	.byte	0x04, 0x1c
        /*0082*/ 	.short	(.L_25 - .L_24)


	//   ....[0]....
.L_24:
        /*0084*/ 	.word	0x00000b50


	//----- nvinfo : EIATTR_REQNTID
	.align		4
.L_25:
        /*0088*/ 	.byte	0x04, 0x10
        /*008a*/ 	.short	(.L_27 - .L_26)
.L_26:
        /*008c*/ 	.word	0x00000080
        /*0090*/ 	.word	0x00000001
        /*0094*/ 	.word	0x00000001


	//----- nvinfo : EIATTR_CBANK_PARAM_SIZE
	.align		4
.L_27:
        /*0098*/ 	.byte	0x03, 0x19
        /*009a*/ 	.short	0x0034


	//----- nvinfo : EIATTR_PARAM_CBANK
	.align		4
        /*009c*/ 	.byte	0x04, 0x0a
        /*009e*/ 	.short	(.L_29 - .L_28)
	.align		4
.L_28:
        /*00a0*/ 	.word	index@(.nv.constant0.triton_poi_fused_native_group_norm_silu_58)
        /*00a4*/ 	.short	0x0210
        /*00a6*/ 	.short	0x0034


	//----- nvinfo : EIATTR_SW_WAR
	.align		4
.L_29:
        /*00a8*/ 	.byte	0x04, 0x36
        /*00aa*/ 	.short	(.L_31 - .L_30)
.L_30:
        /*00ac*/ 	.word	0x00000008
.L_31:


//--------------------- .nv.callgraph             --------------------------
	.section	.nv.callgraph,"",@"SHT_CUDA_CALLGRAPH"
	.align	4
	.sectionentsize	8
	.align		4
        /*0000*/ 	.word	0x00000000
	.align		4
        /*0004*/ 	.word	0xffffffff
	.align		4
        /*0008*/ 	.word	0x00000000
	.align		4
        /*000c*/ 	.word	0xfffffffe
	.align		4
        /*0010*/ 	.word	0x00000000
	.align		4
        /*0014*/ 	.word	0xfffffffd
	.align		4
        /*0018*/ 	.word	0x00000000
	.align		4
        /*001c*/ 	.word	0xfffffffc


//--------------------- .text.triton_poi_fused_native_group_norm_silu_58 --------------------------
	.section	.text.triton_poi_fused_native_group_norm_silu_58,"ax",@progbits
	.align	128
        .global         triton_poi_fused_native_group_norm_silu_58
        .type           triton_poi_fused_native_group_norm_silu_58,@function
        .size           triton_poi_fused_native_group_norm_silu_58,(.L_x_1 - triton_poi_fused_native_group_norm_silu_58)
        .other          triton_poi_fused_native_group_norm_silu_58,@"STO_CUDA_ENTRY STV_DEFAULT"
triton_poi_fused_native_group_norm_silu_58:
.text.triton_poi_fused_native_group_norm_silu_58:
[----:B------:R-:W-:Y:S01]  /*0000*/  LDC R1, c[0x0][0x28] ;  /* 0x00000a00ff017b82 */ /* 0x000fe20000000800 */
[----:B------:R-:W1:Y:S07]  /*0010*/  S2R R0, SR_TID.X ;  /* 0x0000000000007919 */ /* 0x000e6e0000002100 */
[----:B------:R-:W2:Y:S01]  /*0020*/  LDC.64 R10, c[0x0][0x220] ;  /* 0x00008800ff0a7b82 */ /* 0x000ea20000000a00 */
[----:B------:R-:W-:Y:S01]  /*0030*/  ULDC.64 UR4, c[0x0][0x208] ;  /* 0x0000820000047ab9 */ /* 0x000fe20000000a00 */
[----:B------:R-:W3:Y:S06]  /*0040*/  S2R R3, SR_CTAID.X ;  /* 0x0000000000037919 */ /* 0x000eec0000002500 */
[----:B------:R-:W4:Y:S08]  /*0050*/  LDC.64 R8, c[0x0][0x218] ;  /* 0x00008600ff087b82 */ /* 0x000f300000000a00 */
[----:B------:R-:W5:Y:S08]  /*0060*/  LDC.64 R14, c[0x0][0x230] ;  /* 0x00008c00ff0e7b82 */ /* 0x000f700000000a00 */
[----:B------:R-:W5:Y:S01]  /*0070*/  LDC.64 R12, c[0x0][0x238] ;  /* 0x00008e00ff0c7b82 */ /* 0x000f620000000a00 */
[----:B-1----:R-:W-:-:S04]  /*0080*/  SHF.L.U32 R0, R0, 0x2, RZ ;  /* 0x0000000200007819 */ /* 0x002fc800000006ff */
[----:B------:R-:W-:Y:S02]  /*0090*/  LOP3.LUT R0, R0, 0x1fc, RZ, 0xc0, !PT ;  /* 0x000001fc00007812 */ /* 0x000fe400078ec0ff */
[----:B---3--:R-:W-:Y:S02]  /*00a0*/  SHF.R.S32.HI R21, RZ, 0x15, R3 ;  /* 0x00000015ff157819 */ /* 0x008fe40000011403 */
[----:B------:R-:W-:Y:S02]  /*00b0*/  LEA R0, R3, R0, 0xa ;  /* 0x0000000003007211 */ /* 0x000fe400078e50ff */
[----:B------:R-:W1:Y:S01]  /*00c0*/  LDC.64 R2, c[0x0][0x228] ;  /* 0x00008a00ff027b82 */ /* 0x000e620000000a00 */
[----:B------:R-:W-:Y:S02]  /*00d0*/  SGXT R21, R21, 0x1 ;  /* 0x000000011515781a */ /* 0x000fe40000000200 */
[----:B----4-:R-:W-:Y:S02]  /*00e0*/  IMAD.WIDE R8, R0, 0x4, R8 ;  /* 0x0000000400087825 */ /* 0x010fe400078e0208 */
[----:B------:R-:W-:-:S02]  /*00f0*/  LEA.HI R4, R21, R0, RZ, 0xa ;  /* 0x0000000015047211 */ /* 0x000fc400078f50ff */
[----:B------:R-:W-:Y:S02]  /*0100*/  LEA.HI R6, R21, R0, RZ, 0xd ;  /* 0x0000000015067211 */ /* 0x000fe400078f68ff */
[----:B------:R-:W-:Y:S02]  /*0110*/  SHF.R.S32.HI R4, RZ, 0xa, R4 ;  /* 0x0000000aff047819 */ /* 0x000fe40000011404 */
[----:B------:R-:W-:Y:S02]  /*0120*/  SHF.R.S32.HI R29, RZ, 0xd, R6 ;  /* 0x0000000dff1d7819 */ /* 0x000fe40000011406 */
[----:B------:R-:W-:-:S03]  /*0130*/  LEA.HI R5, R4, R4, RZ, 0x8 ;  /* 0x0000000404057211 */ /* 0x000fc600078f40ff */
[----:B--2---:R-:W-:Y:S01]  /*0140*/  IMAD.WIDE R26, R29, 0x4, R10 ;  /* 0x000000041d1a7825 */ /* 0x004fe200078e020a */
[----:B------:R-:W-:-:S04]  /*0150*/  LOP3.LUT R5, R5, 0xffffff00, RZ, 0xc0, !PT ;  /* 0xffffff0005057812 */ /* 0x000fc800078ec0ff */
[----:B------:R-:W-:Y:S01]  /*0160*/  IADD3 R23, R4, -R5, RZ ;  /* 0x8000000504177210 */ /* 0x000fe20007ffe0ff */
[----:B------:R-:W2:Y:S01]  /*0170*/  LDG.E.EL R16, desc[UR4][R26.64] ;  /* 0x000000041a107981 */ /* 0x000ea2000c2e1900 */
[----:B-1----:R-:W-:-:S03]  /*0180*/  IMAD.WIDE R28, R29, 0x4, R2 ;  /* 0x000000041d1c7825 */ /* 0x002fc600078e0202 */
[----:B------:R-:W2:Y:S01]  /*0190*/  LDG.E.128 R4, desc[UR4][R8.64] ;  /* 0x0000000408047981 */ /* 0x000ea2000c1e1d00 */
[C---:B-----5:R-:W-:Y:S01]  /*01a0*/  IMAD.WIDE R24, R23.reuse, 0x4, R14 ;  /* 0x0000000417187825 */ /* 0x060fe200078e020e */
[----:B------:R-:W-:Y:S02]  /*01b0*/  IADD3 R20, R0, 0x200, RZ ;  /* 0x0000020000147810 */ /* 0x000fe40007ffe0ff */
[----:B------:R-:W3:Y:S01]  /*01c0*/  LDG.E.EL R17, desc[UR4][R28.64] ;  /* 0x000000041c117981 */ /* 0x000ee2000c2e1900 */
[----:B0-----:R-:W-:-:S03]  /*01d0*/  IMAD.WIDE R22, R23, 0x4, R12 ;  /* 0x0000000417167825 */ /* 0x001fc600078e020c */
[----:B------:R-:W4:Y:S04]  /*01e0*/  LDG.E.EL R18, desc[UR4][R24.64] ;  /* 0x0000000418127981 */ /* 0x000f28000c2e1900 */
[----:B------:R0:W4:Y:S02]  /*01f0*/  LDG.E.EL R19, desc[UR4][R22.64] ;  /* 0x0000000416137981 */ /* 0x000124000c2e1900 */
[CC--:B0-----:R-:W-:Y:S02]  /*0200*/  LEA.HI R22, R21.reuse, R20.reuse, RZ, 0xa ;  /* 0x0000001415167211 */ /* 0x0c1fe400078f50ff */
[----:B------:R-:W-:Y:S02]  /*0210*/  LEA.HI R20, R21, R20, RZ, 0xd ;  /* 0x0000001415147211 */ /* 0x000fe400078f68ff */
[----:B------:R-:W-:-:S02]  /*0220*/  SHF.R.S32.HI R27, RZ, 0xa, R22 ;  /* 0x0000000aff1b7819 */ /* 0x000fc40000011416 */
[----:B------:R-:W-:Y:S02]  /*0230*/  SHF.R.S32.HI R23, RZ, 0xd, R20 ;  /* 0x0000000dff177819 */ /* 0x000fe40000011414 */
[----:B------:R-:W-:-:S03]  /*0240*/  LEA.HI R26, R27, R27, RZ, 0x8 ;  /* 0x0000001b1b1a7211 */ /* 0x000fc600078f40ff */
[C---:B------:R-:W-:Y:S01]  /*0250*/  IMAD.WIDE R20, R23.reuse, 0x4, R10 ;  /* 0x0000000417147825 */ /* 0x040fe200078e020a */
[----:B------:R-:W-:Y:S01]  /*0260*/  LOP3.LUT R26, R26, 0xffffff00, RZ, 0xc0, !PT ;  /* 0xffffff001a1a7812 */ /* 0x000fe200078ec0ff */
[----:B------:R-:W5:Y:S02]  /*0270*/  LDG.E.128 R8, desc[UR4][R8.64+0x800] ;  /* 0x0008000408087981 */ /* 0x000f64000c1e1d00 */
[----:B------:R-:W-:Y:S01]  /*0280*/  IMAD.WIDE R2, R23, 0x4, R2 ;  /* 0x0000000417027825 */ /* 0x000fe200078e0202 */
[----:B------:R-:W-:Y:S01]  /*0290*/  IADD3 R27, R27, -R26, RZ ;  /* 0x8000001a1b1b7210 */ /* 0x000fe20007ffe0ff */
[----:B------:R0:W5:Y:S04]  /*02a0*/  LDG.E.EL R20, desc[UR4][R20.64] ;  /* 0x0000000414147981 */ /* 0x000168000c2e1900 */
[C---:B------:R-:W-:Y:S01]  /*02b0*/  IMAD.WIDE R14, R27.reuse, 0x4, R14 ;  /* 0x000000041b0e7825 */ /* 0x040fe200078e020e */
[----:B------:R-:W5:Y:S03]  /*02c0*/  LDG.E.EL R2, desc[UR4][R2.64] ;  /* 0x0000000402027981 */ /* 0x000f66000c2e1900 */
[----:B------:R-:W-:-:S02]  /*02d0*/  IMAD.WIDE R12, R27, 0x4, R12 ;  /* 0x000000041b0c7825 */ /* 0x000fc400078e020c */
[----:B------:R1:W5:Y:S04]  /*02e0*/  LDG.E.EL R14, desc[UR4][R14.64] ;  /* 0x000000040e0e7981 */ /* 0x000368000c2e1900 */
[----:B------:R0:W5:Y:S01]  /*02f0*/  LDG.E.EL R13, desc[UR4][R12.64] ;  /* 0x000000040c0d7981 */ /* 0x000162000c2e1900 */
[----:B--2---:R-:W-:-:S04]  /*0300*/  FADD R4, R4, -R16 ;  /* 0x8000001004047221 */ /* 0x004fc80000000000 */
[----:B---3--:R-:W-:-:S04]  /*0310*/  FMUL R4, R17, R4 ;  /* 0x0000000411047220 */ /* 0x008fc80000400000 */
[----:B----4-:R-:W-:-:S04]  /*0320*/  FFMA R4, R18, R4, R19 ;  /* 0x0000000412047223 */ /* 0x010fc80000000013 */
[----:B0-----:R-:W-:Y:S01]  /*0330*/  FADD R21, RZ, -R4 ;  /* 0x80000004ff157221 */ /* 0x001fe20000000000 */
[--C-:B------:R-:W-:Y:S01]  /*0340*/  FADD R22, R5, -R16.reuse ;  /* 0x8000001005167221 */ /* 0x100fe20000000000 */
[--C-:B------:R-:W-:Y:S02]  /*0350*/  FADD R6, R6, -R16.reuse ;  /* 0x8000001006067221 */ /* 0x100fe40000000000 */
[----:B------:R-:W-:Y:S01]  /*0360*/  FMUL R21, R21, 1.4426950216293334961 ;  /* 0x3fb8aa3b15157820 */ /* 0x000fe20000400000 */
[----:B------:R-:W-:Y:S01]  /*0370*/  FADD R16, R7, -R16 ;  /* 0x8000001007107221 */ /* 0x000fe20000000000 */
[C---:B------:R-:W-:Y:S01]  /*0380*/  FMUL R5, R17.reuse, R22 ;  /* 0x0000001611057220 */ /* 0x040fe20000400000 */
[----:B------:R-:W-:Y:S02]  /*0390*/  FMUL R6, R17, R6 ;  /* 0x0000000611067220 */ /* 0x000fe40000400000 */
[----:B------:R-:W-:Y:S01]  /*03a0*/  FSETP.GEU.AND P4, PT, R21, -126, PT ;  /* 0xc2fc00001500780b */ /* 0x000fe20003f8e000 */
[----:B------:R-:W-:Y:S01]  /*03b0*/  FMUL R7, R17, R16 ;  /* 0x0000001011077220 */ /* 0x000fe20000400000 */
[C-C-:B------:R-:W-:Y:S01]  /*03c0*/  FFMA R5, R18.reuse, R5, R19.reuse ;  /* 0x0000000512057223 */ /* 0x140fe20000000013 */
[----:B------:R-:W-:-:S02]  /*03d0*/  FFMA R6, R18, R6, R19 ;  /* 0x0000000612067223 */ /* 0x000fc40000000013 */
[----:B------:R-:W-:Y:S01]  /*03e0*/  FFMA R7, R18, R7, R19 ;  /* 0x0000000712077223 */ /* 0x000fe20000000013 */
[----:B-1----:R-:W-:Y:S01]  /*03f0*/  FADD R15, RZ, -R5 ;  /* 0x80000005ff0f7221 */ /* 0x002fe20000000000 */
[--C-:B-----5:R-:W-:Y:S01]  /*0400*/  FADD R9, R9, -R20.reuse ;  /* 0x8000001409097221 */ /* 0x120fe20000000000 */
[--C-:B------:R-:W-:Y:S01]  /*0410*/  FADD R19, R10, -R20.reuse ;  /* 0x800000140a137221 */ /* 0x100fe20000000000 */
[--C-:B------:R-:W-:Y:S01]  /*0420*/  FADD R3, R8, -R20.reuse ;  /* 0x8000001408037221 */ /* 0x100fe20000000000 */
[----:B------:R-:W-:Y:S01]  /*0430*/  FADD R11, R11, -R20 ;  /* 0x800000140b0b7221 */ /* 0x000fe20000000000 */
[C---:B------:R-:W-:Y:S01]  /*0440*/  FMUL R8, R2.reuse, R9 ;  /* 0x0000000902087220 */ /* 0x040fe20000400000 */
[C---:B------:R-:W-:Y:S01]  /*0450*/  FMUL R9, R2.reuse, R19 ;  /* 0x0000001302097220 */ /* 0x040fe20000400000 */
[----:B------:R-:W-:Y:S01]  /*0460*/  @!P4 FMUL R21, R21, 0.5 ;  /* 0x3f0000001515c820 */ /* 0x000fe20000400000 */
[C---:B------:R-:W-:Y:S01]  /*0470*/  FMUL R3, R2.reuse, R3 ;  /* 0x0000000302037220 */ /* 0x040fe20000400000 */
[----:B------:R-:W-:Y:S01]  /*0480*/  FADD R16, RZ, -R6 ;  /* 0x80000006ff107221 */ /* 0x000fe20000000000 */
[----:B------:R-:W-:Y:S01]  /*0490*/  FMUL R11, R2, R11 ;  /* 0x0000000b020b7220 */ /* 0x000fe20000400000 */
[----:B------:R-:W-:Y:S01]  /*04a0*/  FMUL R15, R15, 1.4426950216293334961 ;  /* 0x3fb8aa3b0f0f7820 */ /* 0x000fe20000400000 */
[----:B------:R-:W0:Y:S01]  /*04b0*/  MUFU.EX2 R12, R21 ;  /* 0x00000015000c7308 */ /* 0x000e220000000800 */
[C-C-:B------:R-:W-:Y:S01]  /*04c0*/  FFMA R8, R14.reuse, R8, R13.reuse ;  /* 0x000000080e087223 */ /* 0x140fe2000000000d */
[C---:B------:R-:W-:Y:S01]  /*04d0*/  FFMA R9, R14.reuse, R9, R13 ;  /* 0x000000090e097223 */ /* 0x040fe2000000000d */
[----:B------:R-:W-:Y:S01]  /*04e0*/  FADD R17, RZ, -R7 ;  /* 0x80000007ff117221 */ /* 0x000fe20000000000 */
[----:B------:R-:W-:Y:S01]  /*04f0*/  FFMA R3, R14, R3, R13 ;  /* 0x000000030e037223 */ /* 0x000fe2000000000d */
[----:B------:R-:W-:Y:S01]  /*0500*/  FMUL R16, R16, 1.4426950216293334961 ;  /* 0x3fb8aa3b10107820 */ /* 0x000fe20000400000 */
[----:B------:R-:W-:Y:S01]  /*0510*/  FADD R18, RZ, -R8 ;  /* 0x80000008ff127221 */ /* 0x000fe20000000000 */
[----:B------:R-:W-:Y:S01]  /*0520*/  FADD R2, RZ, -R9 ;  /* 0x80000009ff027221 */ /* 0x000fe20000000000 */
[----:B------:R-:W-:Y:S01]  /*0530*/  FFMA R13, R14, R11, R13 ;  /* 0x0000000b0e0d7223 */ /* 0x000fe2000000000d */
[----:B------:R-:W-:Y:S01]  /*0540*/  FSETP.GEU.AND P1, PT, R15, -126, PT ;  /* 0xc2fc00000f00780b */ /* 0x000fe20003f2e000 */
[----:B------:R-:W-:Y:S01]  /*0550*/  FMUL R17, R17, 1.4426950216293334961 ;  /* 0x3fb8aa3b11117820 */ /* 0x000fe20000400000 */
[----:B------:R-:W-:Y:S01]  /*0560*/  FADD R10, RZ, -R3 ;  /* 0x80000003ff0a7221 */ /* 0x000fe20000000000 */
[----:B------:R-:W-:Y:S01]  /*0570*/  FMUL R18, R18, 1.4426950216293334961 ;  /* 0x3fb8aa3b12127820 */ /* 0x000fe20000400000 */
[----:B------:R-:W-:Y:S01]  /*0580*/  FMUL R11, R2, 1.4426950216293334961 ;  /* 0x3fb8aa3b020b7820 */ /* 0x000fe20000400000 */
[----:B------:R-:W-:Y:S01]  /*0590*/  FSETP.GEU.AND P0, PT, R16, -126, PT ;  /* 0xc2fc00001000780b */ /* 0x000fe20003f0e000 */
[----:B------:R-:W-:Y:S01]  /*05a0*/  FADD R2, RZ, -R13 ;  /* 0x8000000dff027221 */ /* 0x000fe20000000000 */
[----:B------:R-:W-:Y:S01]  /*05b0*/  FMUL R10, R10, 1.4426950216293334961 ;  /* 0x3fb8aa3b0a0a7820 */ /* 0x000fe20000400000 */
[----:B------:R-:W-:-:S02]  /*05c0*/  FSETP.GEU.AND P2, PT, R17, -126, PT ;  /* 0xc2fc00001100780b */ /* 0x000fc40003f4e000 */
[----:B------:R-:W-:Y:S01]  /*05d0*/  FSETP.GEU.AND P5, PT, R18, -126, PT ;  /* 0xc2fc00001200780b */ /* 0x000fe20003fae000 */
[----:B------:R-:W-:Y:S01]  /*05e0*/  FMUL R14, R2, 1.4426950216293334961 ;  /* 0x3fb8aa3b020e7820 */ /* 0x000fe20000400000 */
[----:B------:R-:W-:Y:S01]  /*05f0*/  FSETP.GEU.AND P3, PT, R11, -126, PT ;  /* 0xc2fc00000b00780b */ /* 0x000fe20003f6e000 */
[----:B0-----:R-:W-:Y:S01]  /*0600*/  @!P4 FMUL R12, R12, R12 ;  /* 0x0000000c0c0cc220 */ /* 0x001fe20000400000 */
[----:B------:R-:W-:Y:S02]  /*0610*/  FSETP.GEU.AND P6, PT, R10, -126, PT ;  /* 0xc2fc00000a00780b */ /* 0x000fe40003fce000 */
[----:B------:R-:W-:Y:S01]  /*0620*/  FSETP.GEU.AND P4, PT, R14, -126, PT ;  /* 0xc2fc00000e00780b */ /* 0x000fe20003f8e000 */
[----:B------:R-:W-:Y:S01]  /*0630*/  @!P1 FMUL R15, R15, 0.5 ;  /* 0x3f0000000f0f9820 */ /* 0x000fe20000400000 */
[----:B------:R-:W-:-:S03]  /*0640*/  @!P0 FMUL R16, R16, 0.5 ;  /* 0x3f00000010108820 */ /* 0x000fc60000400000 */
[----:B------:R-:W-:Y:S02]  /*0650*/  @!P2 FMUL R17, R17, 0.5 ;  /* 0x3f0000001111a820 */ /* 0x000fe40000400000 */
[----:B------:R-:W0:Y:S01]  /*0660*/  MUFU.EX2 R15, R15 ;  /* 0x0000000f000f7308 */ /* 0x000e220000000800 */
[----:B------:R-:W-:Y:S01]  /*0670*/  @!P5 FMUL R18, R18, 0.5 ;  /* 0x3f0000001212d820 */ /* 0x000fe20000400000 */
[----:B------:R-:W-:Y:S02]  /*0680*/  @!P3 FMUL R11, R11, 0.5 ;  /* 0x3f0000000b0bb820 */ /* 0x000fe40000400000 */
[----:B------:R-:W-:-:S04]  /*0690*/  @!P6 FMUL R10, R10, 0.5 ;  /* 0x3f0000000a0ae820 */ /* 0x000fc80000400000 */
[----:B------:R-:W1:Y:S01]  /*06a0*/  MUFU.EX2 R16, R16 ;  /* 0x0000001000107308 */ /* 0x000e620000000800 */
[----:B------:R-:W-:-:S07]  /*06b0*/  @!P4 FMUL R14, R14, 0.5 ;  /* 0x3f0000000e0ec820 */ /* 0x000fce0000400000 */
[----:B------:R-:W2:Y:S08]  /*06c0*/  MUFU.EX2 R17, R17 ;  /* 0x0000001100117308 */ /* 0x000eb00000000800 */
[----:B------:R-:W3:Y:S01]  /*06d0*/  MUFU.EX2 R18, R18 ;  /* 0x0000001200127308 */ /* 0x000ee20000000800 */
[----:B------:R-:W-:-:S07]  /*06e0*/  FADD R2, R12, 1 ;  /* 0x3f8000000c027421 */ /* 0x000fce0000000000 */
[----:B------:R-:W4:Y:S01]  /*06f0*/  MUFU.EX2 R11, R11 ;  /* 0x0000000b000b7308 */ /* 0x000f220000000800 */
[----:B0-----:R-:W-:-:S07]  /*0700*/  @!P1 FMUL R15, R15, R15 ;  /* 0x0000000f0f0f9220 */ /* 0x001fce0000400000 */
[----:B------:R-:W0:Y:S08]  /*0710*/  MUFU.EX2 R10, R10 ;  /* 0x0000000a000a7308 */ /* 0x000e300000000800 */
[----:B------:R-:W5:Y:S01]  /*0720*/  MUFU.EX2 R19, R14 ;  /* 0x0000000e00137308 */ /* 0x000f620000000800 */
[----:B-1----:R-:W-:Y:S01]  /*0730*/  @!P0 FMUL R16, R16, R16 ;  /* 0x0000001010108220 */ /* 0x002fe20000400000 */
[----:B------:R-:W-:Y:S01]  /*0740*/  FSETP.GT.AND P1, PT, R2, 8.50705917302346158658e+37, PT ;  /* 0x7e8000000200780b */ /* 0x000fe20003f24000 */
[----:B------:R-:W-:Y:S01]  /*0750*/  FADD R12, R15, 1 ;  /* 0x3f8000000f0c7421 */ /* 0x000fe20000000000 */
[----:B--2---:R-:W-:Y:S01]  /*0760*/  @!P2 FMUL R17, R17, R17 ;  /* 0x000000111111a220 */ /* 0x004fe20000400000 */
[----:B------:R-:W-:Y:S01]  /*0770*/  FADD R20, R16, 1 ;  /* 0x3f80000010147421 */ /* 0x000fe20000000000 */
[----:B---3--:R-:W-:Y:S01]  /*0780*/  @!P5 FMUL R18, R18, R18 ;  /* 0x000000121212d220 */ /* 0x008fe20000400000 */
[----:B----4-:R-:W-:Y:S01]  /*0790*/  @!P3 FMUL R11, R11, R11 ;  /* 0x0000000b0b0bb220 */ /* 0x010fe20000400000 */
[----:B------:R-:W-:Y:S01]  /*07a0*/  HFMA2.MMA R15, -RZ, RZ, 1.625, 0 ;  /* 0x3e800000ff0f7435 */ /* 0x000fe200000001ff */
[----:B------:R-:W-:Y:S01]  /*07b0*/  FSETP.GT.AND P0, PT, R12, 8.50705917302346158658e+37, PT ;  /* 0x7e8000000c00780b */ /* 0x000fe20003f04000 */
[----:B------:R-:W-:Y:S01]  /*07c0*/  FADD R16, R17, 1 ;  /* 0x3f80000011107421 */ /* 0x000fe20000000000 */
[----:B0-----:R-:W-:Y:S01]  /*07d0*/  @!P6 FMUL R10, R10, R10 ;  /* 0x0000000a0a0ae220 */ /* 0x001fe20000400000 */
[----:B------:R-:W-:Y:S01]  /*07e0*/  FADD R17, R18, 1 ;  /* 0x3f80000012117421 */ /* 0x000fe20000000000 */
[----:B------:R-:W-:Y:S01]  /*07f0*/  FSETP.GT.AND P2, PT, R20, 8.50705917302346158658e+37, PT ;  /* 0x7e8000001400780b */ /* 0x000fe20003f44000 */
[----:B-----5:R-:W-:Y:S01]  /*0800*/  @!P4 FMUL R19, R19, R19 ;  /* 0x000000131313c220 */ /* 0x020fe20000400000 */
[----:B------:R-:W-:Y:S01]  /*0810*/  FADD R18, R11, 1 ;  /* 0x3f8000000b127421 */ /* 0x000fe20000000000 */
[----:B------:R-:W-:-:S02]  /*0820*/  FADD R21, R10, 1 ;  /* 0x3f8000000a157421 */ /* 0x000fc40000000000 */
[----:B------:R-:W-:Y:S01]  /*0830*/  FADD R22, R19, 1 ;  /* 0x3f80000013167421 */ /* 0x000fe20000000000 */
[----:B------:R-:W-:Y:S01]  /*0840*/  FSETP.GT.AND P6, PT, R16, 8.50705917302346158658e+37, PT ;  /* 0x7e8000001000780b */ /* 0x000fe20003fc4000 */
[----:B------:R-:W-:Y:S01]  /*0850*/  @P1 FMUL R2, R2, 0.25 ;  /* 0x3e80000002021820 */ /* 0x000fe20000400000 */
[----:B------:R-:W-:Y:S02]  /*0860*/  FSETP.GT.AND P4, PT, R17, 8.50705917302346158658e+37, PT ;  /* 0x7e8000001100780b */ /* 0x000fe40003f84000 */
[----:B------:R-:W-:Y:S01]  /*0870*/  FSEL R23, R15, 1, P1 ;  /* 0x3f8000000f177808 */ /* 0x000fe20000800000 */
[----:B------:R-:W-:Y:S01]  /*0880*/  @P0 FMUL R12, R12, 0.25 ;  /* 0x3e8000000c0c0820 */ /* 0x000fe20000400000 */
[----:B------:R-:W-:Y:S01]  /*0890*/  FSETP.GT.AND P3, PT, R18, 8.50705917302346158658e+37, PT ;  /* 0x7e8000001200780b */ /* 0x000fe20003f64000 */
[----:B------:R-:W-:Y:S01]  /*08a0*/  @P2 FMUL R20, R20, 0.25 ;  /* 0x3e80000014142820 */ /* 0x000fe20000400000 */
[----:B------:R-:W-:Y:S01]  /*08b0*/  FSETP.GT.AND P5, PT, R21, 8.50705917302346158658e+37, PT ;  /* 0x7e8000001500780b */ /* 0x000fe20003fa4000 */
[----:B------:R-:W0:Y:S01]  /*08c0*/  LDC.64 R10, c[0x0][0x210] ;  /* 0x00008400ff0a7b82 */ /* 0x000e220000000a00 */
[----:B------:R-:W-:Y:S01]  /*08d0*/  FSETP.GT.AND P1, PT, R22, 8.50705917302346158658e+37, PT ;  /* 0x7e8000001600780b */ /* 0x000fe20003f24000 */
[----:B------:R-:W1:Y:S02]  /*08e0*/  MUFU.RCP R2, R2 ;  /* 0x0000000200027308 */ /* 0x000e640000001000 */
[----:B------:R-:W-:-:S02]  /*08f0*/  @P6 FMUL R16, R16, 0.25 ;  /* 0x3e80000010106820 */ /* 0x000fc40000400000 */
[----:B------:R-:W-:-:S04]  /*0900*/  @P4 FMUL R17, R17, 0.25 ;  /* 0x3e80000011114820 */ /* 0x000fc80000400000 */
[----:B------:R-:W2:Y:S01]  /*0910*/  MUFU.RCP R12, R12 ;  /* 0x0000000c000c7308 */ /* 0x000ea20000001000 */
[----:B------:R-:W-:Y:S01]  /*0920*/  @P3 FMUL R18, R18, 0.25 ;  /* 0x3e80000012123820 */ /* 0x000fe20000400000 */
[----:B------:R-:W-:Y:S02]  /*0930*/  @P5 FMUL R21, R21, 0.25 ;  /* 0x3e80000015155820 */ /* 0x000fe40000400000 */
[----:B------:R-:W-:-:S04]  /*0940*/  @P1 FMUL R22, R22, 0.25 ;  /* 0x3e80000016161820 */ /* 0x000fc80000400000 */
[----:B------:R-:W3:Y:S01]  /*0950*/  MUFU.RCP R14, R20 ;  /* 0x00000014000e7308 */ /* 0x000ee20000001000 */
[C---:B------:R-:W-:Y:S02]  /*0960*/  FSEL R25, R15.reuse, 1, P0 ;  /* 0x3f8000000f197808 */ /* 0x040fe40000000000 */
[----:B------:R-:W-:-:S05]  /*0970*/  FSEL R27, R15, 1, P2 ;  /* 0x3f8000000f1b7808 */ /* 0x000fca0001000000 */
[----:B------:R-:W4:Y:S08]  /*0980*/  MUFU.RCP R16, R16 ;  /* 0x0000001000107308 */ /* 0x000f300000001000 */
[----:B------:R1:W5:Y:S08]  /*0990*/  MUFU.RCP R19, R21 ;  /* 0x0000001500137308 */ /* 0x0003700000001000 */
[----:B------:R-:W0:Y:S01]  /*09a0*/  MUFU.RCP R17, R17 ;  /* 0x0000001100117308 */ /* 0x000e220000001000 */
[----:B-1----:R-:W-:-:S07]  /*09b0*/  FMUL R21, R2, R23 ;  /* 0x0000001702157220 */ /* 0x002fce0000400000 */
[----:B------:R-:W1:Y:S08]  /*09c0*/  MUFU.RCP R18, R18 ;  /* 0x0000001200127308 */ /* 0x000e700000001000 */
[----:B------:R-:W1:Y:S01]  /*09d0*/  MUFU.RCP R20, R22 ;  /* 0x0000001600147308 */ /* 0x000e620000001000 */
[----:B--2---:R-:W-:Y:S01]  /*09e0*/  FMUL R12, R12, R25 ;  /* 0x000000190c0c7220 */ /* 0x004fe20000400000 */
[----:B---3--:R-:W-:Y:S01]  /*09f0*/  FMUL R23, R14, R27 ;  /* 0x0000001b0e177220 */ /* 0x008fe20000400000 */
[----:B------:R-:W-:-:S02]  /*0a00*/  FSEL R25, R15, 1, P6 ;  /* 0x3f8000000f197808 */ /* 0x000fc40003000000 */
[C---:B------:R-:W-:Y:S02]  /*0a10*/  FSEL R2, R15.reuse, 1, P5 ;  /* 0x3f8000000f027808 */ /* 0x040fe40002800000 */
[C---:B------:R-:W-:Y:S02]  /*0a20*/  FSEL R14, R15.reuse, 1, P4 ;  /* 0x3f8000000f0e7808 */ /* 0x040fe40002000000 */
[C---:B------:R-:W-:Y:S02]  /*0a30*/  FSEL R27, R15.reuse, 1, P3 ;  /* 0x3f8000000f1b7808 */ /* 0x040fe40001800000 */
[----:B------:R-:W-:Y:S01]  /*0a40*/  FSEL R15, R15, 1, P1 ;  /* 0x3f8000000f0f7808 */ /* 0x000fe20000800000 */
[----:B----4-:R-:W-:Y:S01]  /*0a50*/  FMUL R16, R16, R25 ;  /* 0x0000001910107220 */ /* 0x010fe20000400000 */
[----:B-----5:R-:W-:Y:S01]  /*0a60*/  FMUL R2, R19, R2 ;  /* 0x0000000213027220 */ /* 0x020fe20000400000 */
[----:B0-----:R-:W-:Y:S01]  /*0a70*/  FMUL R17, R17, R14 ;  /* 0x0000000e11117220 */ /* 0x001fe20000400000 */
[----:B-1----:R-:W-:Y:S01]  /*0a80*/  FMUL R18, R18, R27 ;  /* 0x0000001b12127220 */ /* 0x002fe20000400000 */
[----:B------:R-:W-:Y:S01]  /*0a90*/  FMUL R20, R20, R15 ;  /* 0x0000000f14147220 */ /* 0x000fe20000400000 */
[----:B------:R-:W-:Y:S01]  /*0aa0*/  FMUL R7, R7, R16 ;  /* 0x0000001007077220 */ /* 0x000fe20000400000 */
[----:B------:R-:W-:-:S04]  /*0ab0*/  IMAD.WIDE R10, R0, 0x4, R10 ;  /* 0x00000004000a7825 */ /* 0x000fc800078e020a */
[----:B------:R-:W-:Y:S01]  /*0ac0*/  FMUL R4, R4, R21 ;  /* 0x0000001504047220 */ /* 0x000fe20000400000 */
[----:B------:R-:W-:Y:S01]  /*0ad0*/  FMUL R5, R5, R12 ;  /* 0x0000000c05057220 */ /* 0x000fe20000400000 */
[----:B------:R-:W-:Y:S01]  /*0ae0*/  FMUL R6, R6, R23 ;  /* 0x0000001706067220 */ /* 0x000fe20000400000 */
[----:B------:R-:W-:Y:S01]  /*0af0*/  FMUL R16, R3, R2 ;  /* 0x0000000203107220 */ /* 0x000fe20000400000 */
[----:B------:R-:W-:Y:S01]  /*0b00*/  FMUL R17, R8, R17 ;  /* 0x0000001108117220 */ /* 0x000fe20000400000 */
[----:B------:R-:W-:Y:S01]  /*0b10*/  FMUL R18, R9, R18 ;  /* 0x0000001209127220 */ /* 0x000fe20000400000 */
[----:B------:R-:W-:Y:S01]  /*0b20*/  FMUL R19, R13, R20 ;  /* 0x000000140d137220 */ /* 0x000fe20000400000 */
[----:B------:R-:W-:Y:S04]  /*0b30*/  STG.E.128 desc[UR4][R10.64], R4 ;  /* 0x000000040a007986 */ /* 0x000fe8000c101d04 */
[----:B------:R-:W-:Y:S01]  /*0b40*/  STG.E.128 desc[UR4][R10.64+0x800], R16 ;  /* 0x000800100a007986 */ /* 0x000fe2000c101d04 */
[----:B------:R-:W-:Y:S05]  /*0b50*/  EXIT ;  /* 0x000000000000794d */ /* 0x000fea0003800000 */
.L_x_0:
[----:B------:R-:W-:-:S00]  /*0b60*/  BRA `(.L_x_0) ;  /* 0xfffffffc00fc7947 */ /* 0x000fc0000383ffff */
[----:B------:R-:W-:-:S00]  /*0b70*/  NOP ;  /* 0x0000000000007918 */ /* 0x000fc00000000000 */
        /* <DEDUP_REMOVED lines=8> */
.L_x_1:


//--------------------- .nv.constant0.triton_poi_fused_native_group_norm_silu_58 --------------------------
	.section	.nv.constant0.triton_poi_fused_native_group_norm_silu_58,"a",@progbits
	.sectionflags	@""
	.align	4
.nv.constant0.triton_poi_fused_native_group_norm_silu_58:
	.zero		580
